//
// Generated by NVIDIA NVVM Compiler
//
// Compiler Build ID: CL-36424714
// Cuda compilation tools, release 13.0, V13.0.88
// Based on NVVM 20.0.0
//

.version 9.0
.target sm_100
.address_size 64

	// .globl	_Z21KernelGpuConvOnDeviceIfLi3ELi1EXadL_Z6GaussFIfET_S1_EEEvPS1_S2_S2_S2_ii
.extern .shared .align 16 .b8 SharedData[];

.visible .entry _Z21KernelGpuConvOnDeviceIfLi3ELi1EXadL_Z6GaussFIfET_S1_EEEvPS1_S2_S2_S2_ii(
	.param .u64 .ptr .align 1 _Z21KernelGpuConvOnDeviceIfLi3ELi1EXadL_Z6GaussFIfET_S1_EEEvPS1_S2_S2_S2_ii_param_0,
	.param .u64 .ptr .align 1 _Z21KernelGpuConvOnDeviceIfLi3ELi1EXadL_Z6GaussFIfET_S1_EEEvPS1_S2_S2_S2_ii_param_1,
	.param .u64 .ptr .align 1 _Z21KernelGpuConvOnDeviceIfLi3ELi1EXadL_Z6GaussFIfET_S1_EEEvPS1_S2_S2_S2_ii_param_2,
	.param .u64 .ptr .align 1 _Z21KernelGpuConvOnDeviceIfLi3ELi1EXadL_Z6GaussFIfET_S1_EEEvPS1_S2_S2_S2_ii_param_3,
	.param .u32 _Z21KernelGpuConvOnDeviceIfLi3ELi1EXadL_Z6GaussFIfET_S1_EEEvPS1_S2_S2_S2_ii_param_4,
	.param .u32 _Z21KernelGpuConvOnDeviceIfLi3ELi1EXadL_Z6GaussFIfET_S1_EEEvPS1_S2_S2_S2_ii_param_5
)
{
	.reg .pred 	%p<15>;
	.reg .b32 	%r<77>;
	.reg .b32 	%f<195>;
	.reg .b64 	%rd<24>;

	ld.param.u64 	%rd3, [_Z21KernelGpuConvOnDeviceIfLi3ELi1EXadL_Z6GaussFIfET_S1_EEEvPS1_S2_S2_S2_ii_param_0];
	ld.param.u64 	%rd4, [_Z21KernelGpuConvOnDeviceIfLi3ELi1EXadL_Z6GaussFIfET_S1_EEEvPS1_S2_S2_S2_ii_param_1];
	ld.param.u64 	%rd5, [_Z21KernelGpuConvOnDeviceIfLi3ELi1EXadL_Z6GaussFIfET_S1_EEEvPS1_S2_S2_S2_ii_param_2];
	ld.param.u64 	%rd6, [_Z21KernelGpuConvOnDeviceIfLi3ELi1EXadL_Z6GaussFIfET_S1_EEEvPS1_S2_S2_S2_ii_param_3];
	ld.param.u32 	%r23, [_Z21KernelGpuConvOnDeviceIfLi3ELi1EXadL_Z6GaussFIfET_S1_EEEvPS1_S2_S2_S2_ii_param_4];
	ld.param.u32 	%r24, [_Z21KernelGpuConvOnDeviceIfLi3ELi1EXadL_Z6GaussFIfET_S1_EEEvPS1_S2_S2_S2_ii_param_5];
	mov.u32 	%r25, %ctaid.x;
	mov.u32 	%r1, %ntid.x;
	mov.u32 	%r2, %tid.x;
	mad.lo.s32 	%r3, %r25, %r1, %r2;
	setp.ge.s32 	%p1, %r3, %r23;
	@%p1 bra 	$L__BB0_2;
	cvta.to.global.u64 	%rd7, %rd3;
	mul.lo.s32 	%r26, %r3, 3;
	mul.wide.s32 	%rd8, %r26, 4;
	add.s64 	%rd9, %rd7, %rd8;
	ld.global.f32 	%f186, [%rd9];
	ld.global.f32 	%f185, [%rd9+4];
	ld.global.f32 	%f184, [%rd9+8];
$L__BB0_2:
	setp.lt.s32 	%p2, %r24, 1;
	mov.f32 	%f193, 0f00000000;
	@%p2 bra 	$L__BB0_16;
	shl.b32 	%r28, %r2, 4;
	mov.u32 	%r29, SharedData;
	add.s32 	%r4, %r29, %r28;
	cvta.to.global.u64 	%rd1, %rd5;
	cvta.to.global.u64 	%rd2, %rd4;
	mov.f32 	%f193, 0f00000000;
	mov.b32 	%r71, 0;
	mov.u32 	%r70, %r24;
	mov.u32 	%r72, %r71;
$L__BB0_4:
	min.s32 	%r8, %r1, %r70;
	max.s32 	%r9, %r8, 1;
	and.b32  	%r10, %r9, 3;
	mad.lo.s32 	%r11, %r72, %r1, %r2;
	setp.ge.s32 	%p3, %r11, %r24;
	@%p3 bra 	$L__BB0_6;
	mul.lo.s32 	%r30, %r11, 3;
	mul.wide.s32 	%rd10, %r30, 4;
	add.s64 	%rd11, %rd2, %rd10;
	ld.global.f32 	%f21, [%rd11];
	ld.global.f32 	%f22, [%rd11+4];
	ld.global.f32 	%f23, [%rd11+8];
	mul.wide.s32 	%rd12, %r11, 4;
	add.s64 	%rd13, %rd1, %rd12;
	ld.global.f32 	%f24, [%rd13];
	st.shared.v4.f32 	[%r4], {%f21, %f22, %f23, %f24};
$L__BB0_6:
	setp.ge.s32 	%p4, %r3, %r23;
	bar.sync 	0;
	setp.le.s32 	%p5, %r24, %r71;
	or.pred  	%p6, %p4, %p5;
	@%p6 bra 	$L__BB0_15;
	setp.lt.s32 	%p7, %r8, 4;
	mov.u32 	%r76, %r29;
	@%p7 bra 	$L__BB0_10;
	and.b32  	%r33, %r9, 2147483644;
	neg.s32 	%r73, %r33;
	mov.u32 	%r76, SharedData;
$L__BB0_9:
	.pragma "nounroll";
	ld.shared.v4.f32 	{%f26, %f27, %f28, %f29}, [%r76];
	mov.b32 	%r34, %f29;
	mov.b64 	%rd14, {%r35, %r34};
	sub.f32 	%f30, %f186, %f26;
	fma.rn.f32 	%f31, %f30, %f30, 0f00000000;
	sub.f32 	%f32, %f185, %f27;
	fma.rn.f32 	%f33, %f32, %f32, %f31;
	sub.f32 	%f34, %f184, %f28;
	fma.rn.f32 	%f35, %f34, %f34, %f33;
	fma.rn.f32 	%f36, %f35, 0fBBBB989D, 0f3F000000;
	cvt.sat.f32.f32 	%f37, %f36;
	mov.f32 	%f38, 0f4B400001;
	mov.f32 	%f39, 0f437C0000;
	fma.rm.f32 	%f40, %f37, %f39, %f38;
	add.f32 	%f41, %f40, 0fCB40007F;
	neg.f32 	%f42, %f41;
	fma.rn.f32 	%f43, %f35, 0fBFB8AA3B, %f42;
	fma.rn.f32 	%f44, %f35, 0fB2A57060, %f43;
	mov.b32 	%r36, %f40;
	shl.b32 	%r37, %r36, 23;
	mov.b32 	%f45, %r37;
	ex2.approx.ftz.f32 	%f46, %f44;
	mul.f32 	%f47, %f46, %f45;
	{ .reg .b32 tmp; mov.b64 {tmp, %r38}, %rd14; }
	mov.b32 	%f48, %r38;
	fma.rn.f32 	%f49, %f47, %f48, %f193;
	ld.shared.v4.f32 	{%f50, %f51, %f52, %f53}, [%r76+16];
	mov.b32 	%r39, %f53;
	mov.b64 	%rd15, {%r40, %r39};
	sub.f32 	%f54, %f186, %f50;
	fma.rn.f32 	%f55, %f54, %f54, 0f00000000;
	sub.f32 	%f56, %f185, %f51;
	fma.rn.f32 	%f57, %f56, %f56, %f55;
	sub.f32 	%f58, %f184, %f52;
	fma.rn.f32 	%f59, %f58, %f58, %f57;
	fma.rn.f32 	%f60, %f59, 0fBBBB989D, 0f3F000000;
	cvt.sat.f32.f32 	%f61, %f60;
	fma.rm.f32 	%f62, %f61, %f39, %f38;
	add.f32 	%f63, %f62, 0fCB40007F;
	neg.f32 	%f64, %f63;
	fma.rn.f32 	%f65, %f59, 0fBFB8AA3B, %f64;
	fma.rn.f32 	%f66, %f59, 0fB2A57060, %f65;
	mov.b32 	%r41, %f62;
	shl.b32 	%r42, %r41, 23;
	mov.b32 	%f67, %r42;
	ex2.approx.ftz.f32 	%f68, %f66;
	mul.f32 	%f69, %f68, %f67;
	{ .reg .b32 tmp; mov.b64 {tmp, %r43}, %rd15; }
	mov.b32 	%f70, %r43;
	fma.rn.f32 	%f71, %f69, %f70, %f49;
	ld.shared.v4.f32 	{%f72, %f73, %f74, %f75}, [%r76+32];
	mov.b32 	%r44, %f75;
	mov.b64 	%rd16, {%r45, %r44};
	sub.f32 	%f76, %f186, %f72;
	fma.rn.f32 	%f77, %f76, %f76, 0f00000000;
	sub.f32 	%f78, %f185, %f73;
	fma.rn.f32 	%f79, %f78, %f78, %f77;
	sub.f32 	%f80, %f184, %f74;
	fma.rn.f32 	%f81, %f80, %f80, %f79;
	fma.rn.f32 	%f82, %f81, 0fBBBB989D, 0f3F000000;
	cvt.sat.f32.f32 	%f83, %f82;
	fma.rm.f32 	%f84, %f83, %f39, %f38;
	add.f32 	%f85, %f84, 0fCB40007F;
	neg.f32 	%f86, %f85;
	fma.rn.f32 	%f87, %f81, 0fBFB8AA3B, %f86;
	fma.rn.f32 	%f88, %f81, 0fB2A57060, %f87;
	mov.b32 	%r46, %f84;
	shl.b32 	%r47, %r46, 23;
	mov.b32 	%f89, %r47;
	ex2.approx.ftz.f32 	%f90, %f88;
	mul.f32 	%f91, %f90, %f89;
	{ .reg .b32 tmp; mov.b64 {tmp, %r48}, %rd16; }
	mov.b32 	%f92, %r48;
	fma.rn.f32 	%f93, %f91, %f92, %f71;
	ld.shared.v4.f32 	{%f94, %f95, %f96, %f97}, [%r76+48];
	mov.b32 	%r49, %f97;
	mov.b64 	%rd17, {%r50, %r49};
	sub.f32 	%f98, %f186, %f94;
	fma.rn.f32 	%f99, %f98, %f98, 0f00000000;
	sub.f32 	%f100, %f185, %f95;
	fma.rn.f32 	%f101, %f100, %f100, %f99;
	sub.f32 	%f102, %f184, %f96;
	fma.rn.f32 	%f103, %f102, %f102, %f101;
	fma.rn.f32 	%f104, %f103, 0fBBBB989D, 0f3F000000;
	cvt.sat.f32.f32 	%f105, %f104;
	fma.rm.f32 	%f106, %f105, %f39, %f38;
	add.f32 	%f107, %f106, 0fCB40007F;
	neg.f32 	%f108, %f107;
	fma.rn.f32 	%f109, %f103, 0fBFB8AA3B, %f108;
	fma.rn.f32 	%f110, %f103, 0fB2A57060, %f109;
	mov.b32 	%r51, %f106;
	shl.b32 	%r52, %r51, 23;
	mov.b32 	%f111, %r52;
	ex2.approx.ftz.f32 	%f112, %f110;
	mul.f32 	%f113, %f112, %f111;
	{ .reg .b32 tmp; mov.b64 {tmp, %r53}, %rd17; }
	mov.b32 	%f114, %r53;
	fma.rn.f32 	%f193, %f113, %f114, %f93;
	add.s32 	%r76, %r76, 64;
	add.s32 	%r73, %r73, 4;
	setp.ne.s32 	%p8, %r73, 0;
	@%p8 bra 	$L__BB0_9;
$L__BB0_10:
	setp.eq.s32 	%p9, %r10, 0;
	@%p9 bra 	$L__BB0_15;
	setp.eq.s32 	%p10, %r10, 1;
	@%p10 bra 	$L__BB0_13;
	ld.shared.v4.f32 	{%f116, %f117, %f118, %f119}, [%r76];
	mov.b32 	%r54, %f119;
	mov.b64 	%rd18, {%r55, %r54};
	sub.f32 	%f120, %f186, %f116;
	fma.rn.f32 	%f121, %f120, %f120, 0f00000000;
	sub.f32 	%f122, %f185, %f117;
	fma.rn.f32 	%f123, %f122, %f122, %f121;
	sub.f32 	%f124, %f184, %f118;
	fma.rn.f32 	%f125, %f124, %f124, %f123;
	fma.rn.f32 	%f126, %f125, 0fBBBB989D, 0f3F000000;
	cvt.sat.f32.f32 	%f127, %f126;
	mov.f32 	%f128, 0f4B400001;
	mov.f32 	%f129, 0f437C0000;
	fma.rm.f32 	%f130, %f127, %f129, %f128;
	add.f32 	%f131, %f130, 0fCB40007F;
	neg.f32 	%f132, %f131;
	fma.rn.f32 	%f133, %f125, 0fBFB8AA3B, %f132;
	fma.rn.f32 	%f134, %f125, 0fB2A57060, %f133;
	mov.b32 	%r56, %f130;
	shl.b32 	%r57, %r56, 23;
	mov.b32 	%f135, %r57;
	ex2.approx.ftz.f32 	%f136, %f134;
	mul.f32 	%f137, %f136, %f135;
	{ .reg .b32 tmp; mov.b64 {tmp, %r58}, %rd18; }
	mov.b32 	%f138, %r58;
	fma.rn.f32 	%f139, %f137, %f138, %f193;
	ld.shared.v4.f32 	{%f140, %f141, %f142, %f143}, [%r76+16];
	mov.b32 	%r59, %f143;
	mov.b64 	%rd19, {%r60, %r59};
	sub.f32 	%f144, %f186, %f140;
	fma.rn.f32 	%f145, %f144, %f144, 0f00000000;
	sub.f32 	%f146, %f185, %f141;
	fma.rn.f32 	%f147, %f146, %f146, %f145;
	sub.f32 	%f148, %f184, %f142;
	fma.rn.f32 	%f149, %f148, %f148, %f147;
	fma.rn.f32 	%f150, %f149, 0fBBBB989D, 0f3F000000;
	cvt.sat.f32.f32 	%f151, %f150;
	fma.rm.f32 	%f152, %f151, %f129, %f128;
	add.f32 	%f153, %f152, 0fCB40007F;
	neg.f32 	%f154, %f153;
	fma.rn.f32 	%f155, %f149, 0fBFB8AA3B, %f154;
	fma.rn.f32 	%f156, %f149, 0fB2A57060, %f155;
	mov.b32 	%r61, %f152;
	shl.b32 	%r62, %r61, 23;
	mov.b32 	%f157, %r62;
	ex2.approx.ftz.f32 	%f158, %f156;
	mul.f32 	%f159, %f158, %f157;
	{ .reg .b32 tmp; mov.b64 {tmp, %r63}, %rd19; }
	mov.b32 	%f160, %r63;
	fma.rn.f32 	%f193, %f159, %f160, %f139;
	add.s32 	%r76, %r76, 32;
$L__BB0_13:
	and.b32  	%r64, %r9, 1;
	setp.eq.b32 	%p11, %r64, 1;
	not.pred 	%p12, %p11;
	@%p12 bra 	$L__BB0_15;
	ld.shared.v4.f32 	{%f161, %f162, %f163, %f164}, [%r76];
	mov.b32 	%r65, %f164;
	mov.b64 	%rd20, {%r66, %r65};
	sub.f32 	%f165, %f186, %f161;
	fma.rn.f32 	%f166, %f165, %f165, 0f00000000;
	sub.f32 	%f167, %f185, %f162;
	fma.rn.f32 	%f168, %f167, %f167, %f166;
	sub.f32 	%f169, %f184, %f163;
	fma.rn.f32 	%f170, %f169, %f169, %f168;
	fma.rn.f32 	%f171, %f170, 0fBBBB989D, 0f3F000000;
	cvt.sat.f32.f32 	%f172, %f171;
	mov.f32 	%f173, 0f4B400001;
	mov.f32 	%f174, 0f437C0000;
	fma.rm.f32 	%f175, %f172, %f174, %f173;
	add.f32 	%f176, %f175, 0fCB40007F;
	neg.f32 	%f177, %f176;
	fma.rn.f32 	%f178, %f170, 0fBFB8AA3B, %f177;
	fma.rn.f32 	%f179, %f170, 0fB2A57060, %f178;
	mov.b32 	%r67, %f175;
	shl.b32 	%r68, %r67, 23;
	mov.b32 	%f180, %r68;
	ex2.approx.ftz.f32 	%f181, %f179;
	mul.f32 	%f182, %f181, %f180;
	{ .reg .b32 tmp; mov.b64 {tmp, %r69}, %rd20; }
	mov.b32 	%f183, %r69;
	fma.rn.f32 	%f193, %f182, %f183, %f193;
$L__BB0_15:
	bar.sync 	0;
	add.s32 	%r71, %r71, %r1;
	add.s32 	%r72, %r72, 1;
	setp.lt.s32 	%p13, %r71, %r24;
	sub.s32 	%r70, %r70, %r1;
	@%p13 bra 	$L__BB0_4;
$L__BB0_16:
	setp.ge.s32 	%p14, %r3, %r23;
	@%p14 bra 	$L__BB0_18;
	cvta.to.global.u64 	%rd21, %rd6;
	mul.wide.s32 	%rd22, %r3, 4;
	add.s64 	%rd23, %rd21, %rd22;
	st.global.f32 	[%rd23], %f193;
$L__BB0_18:
	ret;

}


// ===== COMPILED SASS (sm_100) =====

	.target	sm_100

	.elftype	@"ET_EXEC"


//--------------------- .note.nv.tkinfo           --------------------------
	.section	.note.nv.tkinfo,"",@"SHT_NOTE"
	.sectionflags	@"SHF_NOTE_NV_TKINFO"
	.tkinfo
        /*0018*/ 	.word	0x00000002
        /*0030*/ 	.string	""
        /*0030*/ 	.string	"ptxas"
        /*0030*/ 	.string	"Cuda compilation tools, release 13.0, V13.0.88"
        /*0030*/ 	.string	"Build cuda_13.0.r13.0/compiler.36424714_0"
        /*0030*/ 	.string	"-arch sm_100 -m 64 "



//--------------------- .note.nv.cuinfo           --------------------------
	.section	.note.nv.cuinfo,"",@"SHT_NOTE"
	.sectionflags	@"SHF_NOTE_NV_CUINFO"
        /*0018*/ 	.short	0x0002
        /*001a*/ 	.short	0x0064
        /*001c*/ 	.short	0x0082
	.zero		2


//--------------------- .nv.info                  --------------------------
	.section	.nv.info,"",@"SHT_CUDA_INFO"
	.align	4


	//----- nvinfo : EIATTR_REGCOUNT
	.align		4
        /*0000*/ 	.byte	0x04, 0x2f
        /*0002*/ 	.short	(.L_1 - .L_0)
	.align		4
.L_0:
        /*0004*/ 	.word	index@(_Z21KernelGpuConvOnDeviceIfLi3ELi1EXadL_Z6GaussFIfET_S1_EEEvPS1_S2_S2_S2_ii)
        /*0008*/ 	.word	0x00000020


	//----- nvinfo : EIATTR_FRAME_SIZE
	.align		4
.L_1:
        /*000c*/ 	.byte	0x04, 0x11
        /*000e*/ 	.short	(.L_3 - .L_2)
	.align		4
.L_2:
        /*0010*/ 	.word	index@(_Z21KernelGpuConvOnDeviceIfLi3ELi1EXadL_Z6GaussFIfET_S1_EEEvPS1_S2_S2_S2_ii)
        /*0014*/ 	.word	0x00000000


	//----- nvinfo : EIATTR_MIN_STACK_SIZE
	.align		4
.L_3:
        /*0018*/ 	.byte	0x04, 0x12
        /*001a*/ 	.short	(.L_5 - .L_4)
	.align		4
.L_4:
        /*001c*/ 	.word	index@(_Z21KernelGpuConvOnDeviceIfLi3ELi1EXadL_Z6GaussFIfET_S1_EEEvPS1_S2_S2_S2_ii)
        /*0020*/ 	.word	0x00000000
.L_5:


//--------------------- .nv.compat                --------------------------
	.section	.nv.compat,"",@"SHT_CUDA_COMPAT_INFO"
	.align	4
        /*0000*/ 	.byte	0x02, 0x09, 0x00, 0x00, 0x02, 0x02, 0x01, 0x00, 0x02, 0x05, 0x05, 0x00, 0x03, 0x07, 0x01, 0x01
        /*0010*/ 	.byte	0x02, 0x03, 0x00, 0x00, 0x02, 0x06, 0x01, 0x00, 0x04, 0x0b, 0x08, 0x00, 0x09, 0x00, 0x00, 0x00
        /*0020*/ 	.byte	0x00, 0x00, 0x00, 0x00


//--------------------- .nv.info._Z21KernelGpuConvOnDeviceIfLi3ELi1EXadL_Z6GaussFIfET_S1_EEEvPS1_S2_S2_S2_ii --------------------------
	.section	.nv.info._Z21KernelGpuConvOnDeviceIfLi3ELi1EXadL_Z6GaussFIfET_S1_EEEvPS1_S2_S2_S2_ii,"",@"SHT_CUDA_INFO"
	.sectionflags	@""
	.align	4


	//----- nvinfo : EIATTR_CUDA_API_VERSION
	.align		4
        /*0000*/ 	.byte	0x04, 0x37
        /*0002*/ 	.short	(.L_7 - .L_6)
.L_6:
        /*0004*/ 	.word	0x00000082


	//----- nvinfo : EIATTR_KPARAM_INFO
	.align		4
.L_7:
        /*0008*/ 	.byte	0x04, 0x17
        /*000a*/ 	.short	(.L_9 - .L_8)
.L_8:
        /*000c*/ 	.word	0x00000000
        /*0010*/ 	.short	0x0005
        /*0012*/ 	.short	0x0024
        /*0014*/ 	.byte	0x00, 0xf0, 0x11, 0x00


	//----- nvinfo : EIATTR_KPARAM_INFO
	.align		4
.L_9:
        /*0018*/ 	.byte	0x04, 0x17
        /*001a*/ 	.short	(.L_11 - .L_10)
.L_10:
        /*001c*/ 	.word	0x00000000
        /*0020*/ 	.short	0x0004
        /*0022*/ 	.short	0x0020
        /*0024*/ 	.byte	0x00, 0xf0, 0x11, 0x00


	//----- nvinfo : EIATTR_KPARAM_INFO
	.align		4
.L_11:
        /*0028*/ 	.byte	0x04, 0x17
        /*002a*/ 	.short	(.L_13 - .L_12)
.L_12:
        /*002c*/ 	.word	0x00000000
        /*0030*/ 	.short	0x0003
        /*0032*/ 	.short	0x0018
        /*0034*/ 	.byte	0x00, 0xf5, 0x21, 0x00


	//----- nvinfo : EIATTR_KPARAM_INFO
	.align		4
.L_13:
        /*0038*/ 	.byte	0x04, 0x17
        /*003a*/ 	.short	(.L_15 - .L_14)
.L_14:
        /*003c*/ 	.word	0x00000000
        /*0040*/ 	.short	0x0002
        /*0042*/ 	.short	0x0010
        /*0044*/ 	.byte	0x00, 0xf5, 0x21, 0x00


	//----- nvinfo : EIATTR_KPARAM_INFO
	.align		4
.L_15:
        /*0048*/ 	.byte	0x04, 0x17
        /*004a*/ 	.short	(.L_17 - .L_16)
.L_16:
        /*004c*/ 	.word	0x00000000
        /*0050*/ 	.short	0x0001
        /*0052*/ 	.short	0x0008
        /*0054*/ 	.byte	0x00, 0xf5, 0x21, 0x00


	//----- nvinfo : EIATTR_KPARAM_INFO
	.align		4
.L_17:
        /*0058*/ 	.byte	0x04, 0x17
        /*005a*/ 	.short	(.L_19 - .L_18)
.L_18:
        /*005c*/ 	.word	0x00000000
        /*0060*/ 	.short	0x0000
        /*0062*/ 	.short	0x0000
        /*0064*/ 	.byte	0x00, 0xf5, 0x21, 0x00


	//----- nvinfo : EIATTR_SPARSE_MMA_MASK
	.align		4
.L_19:
        /*0068*/ 	.byte	0x03, 0x50
        /*006a*/ 	.short	0x0000


	//----- nvinfo : EIATTR_MAXREG_COUNT
	.align		4
        /*006c*/ 	.byte	0x03, 0x1b
        /*006e*/ 	.short	0x00ff


	//----- nvinfo : EIATTR_NUM_BARRIERS
	.align		4
        /*0070*/ 	.byte	0x02, 0x4c
        /*0072*/ 	.byte	0x01
	.zero		1


	//----- nvinfo : EIATTR_MERCURY_ISA_VERSION
	.align		4
        /*0074*/ 	.byte	0x03, 0x5f
        /*0076*/ 	.short	0x0101


	//----- nvinfo : EIATTR_VRC_CTA_INIT_COUNT
	.align		4
        /*0078*/ 	.byte	0x02, 0x4a
	.zero		1
	.zero		1


	//----- nvinfo : EIATTR_EXIT_INSTR_OFFSETS
	.align		4
        /*007c*/ 	.byte	0x04, 0x1c
        /*007e*/ 	.short	(.L_21 - .L_20)


	//   ....[0]....
.L_20:
        /*0080*/ 	.word	0x00000c90


	//   ....[1]....
        /*0084*/ 	.word	0x00000cd0


	//----- nvinfo : EIATTR_CRS_STACK_SIZE
	.align		4
.L_21:
        /*0088*/ 	.byte	0x04, 0x1e
        /*008a*/ 	.short	(.L_23 - .L_22)
.L_22:
        /*008c*/ 	.word	0x00000000


	//----- nvinfo : EIATTR_CBANK_PARAM_SIZE
	.align		4
.L_23:
        /*0090*/ 	.byte	0x03, 0x19
        /*0092*/ 	.short	0x0028


	//----- nvinfo : EIATTR_PARAM_CBANK
	.align		4
        /*0094*/ 	.byte	0x04, 0x0a
        /*0096*/ 	.short	(.L_25 - .L_24)
	.align		4
.L_24:
        /*0098*/ 	.word	index@(.nv.constant0._Z21KernelGpuConvOnDeviceIfLi3ELi1EXadL_Z6GaussFIfET_S1_EEEvPS1_S2_S2_S2_ii)
        /*009c*/ 	.short	0x0380
        /*009e*/ 	.short	0x0028


	//----- nvinfo : EIATTR_SW_WAR
	.align		4
.L_25:
        /*00a0*/ 	.byte	0x04, 0x36
        /*00a2*/ 	.short	(.L_27 - .L_26)
.L_26:
        /*00a4*/ 	.word	0x00000008
.L_27:


//--------------------- .nv.callgraph             --------------------------
	.section	.nv.callgraph,"",@"SHT_CUDA_CALLGRAPH"
	.align	4
	.sectionentsize	8
	.align		4
        /*0000*/ 	.word	0x00000000
	.align		4
        /*0004*/ 	.word	0xffffffff
	.align		4
        /*0008*/ 	.word	0x00000000
	.align		4
        /*000c*/ 	.word	0xfffffffe
	.align		4
        /*0010*/ 	.word	0x00000000
	.align		4
        /*0014*/ 	.word	0xfffffffd
	.align		4
        /*0018*/ 	.word	0x00000000
	.align		4
        /*001c*/ 	.word	0xfffffffc


//--------------------- .text._Z21KernelGpuConvOnDeviceIfLi3ELi1EXadL_Z6GaussFIfET_S1_EEEvPS1_S2_S2_S2_ii --------------------------
	.section	.text._Z21KernelGpuConvOnDeviceIfLi3ELi1EXadL_Z6GaussFIfET_S1_EEEvPS1_S2_S2_S2_ii,"ax",@progbits
	.align	128
        .global         _Z21KernelGpuConvOnDeviceIfLi3ELi1EXadL_Z6GaussFIfET_S1_EEEvPS1_S2_S2_S2_ii
        .type           _Z21KernelGpuConvOnDeviceIfLi3ELi1EXadL_Z6GaussFIfET_S1_EEEvPS1_S2_S2_S2_ii,@function
        .size           _Z21KernelGpuConvOnDeviceIfLi3ELi1EXadL_Z6GaussFIfET_S1_EEEvPS1_S2_S2_S2_ii,(.L_x_10 - _Z21KernelGpuConvOnDeviceIfLi3ELi1EXadL_Z6GaussFIfET_S1_EEEvPS1_S2_S2_S2_ii)
        .other          _Z21KernelGpuConvOnDeviceIfLi3ELi1EXadL_Z6GaussFIfET_S1_EEEvPS1_S2_S2_S2_ii,@"STO_CUDA_ENTRY STV_DEFAULT"
_Z21KernelGpuConvOnDeviceIfLi3ELi1EXadL_Z6GaussFIfET_S1_EEEvPS1_S2_S2_S2_ii:
.text._Z21KernelGpuConvOnDeviceIfLi3ELi1EXadL_Z6GaussFIfET_S1_EEEvPS1_S2_S2_S2_ii:
[----:B------:R-:W-:Y:S01]  /*0000*/  LDC R1, c[0x0][0x37c] ;  /* 0x0000df00ff017b82 */ /* 0x000fe20000000800 */
[----:B------:R-:W0:Y:S07]  /*0010*/  S2R R0, SR_TID.X ;  /* 0x0000000000007919 */ /* 0x000e2e0000002100 */
[----:B------:R-:W0:Y:S01]  /*0020*/  S2UR UR4, SR_CTAID.X ;  /* 0x00000000000479c3 */ /* 0x000e220000002500 */
[----:B------:R-:W1:Y:S01]  /*0030*/  LDCU UR7, c[0x0][0x3a0] ;  /* 0x00007400ff0777ac */ /* 0x000e620008000800 */
[----:B------:R-:W-:Y:S01]  /*0040*/  BSSY.RECONVERGENT B0, `(.L_x_0) ;  /* 0x000000c000007945 */ /* 0x000fe20003800200 */
[----:B------:R-:W2:Y:S05]  /*0050*/  LDCU.64 UR8, c[0x0][0x358] ;  /* 0x00006b00ff0877ac */ /* 0x000eaa0008000a00 */
[----:B------:R-:W0:Y:S02]  /*0060*/  LDC R3, c[0x0][0x360] ;  /* 0x0000d800ff037b82 */ /* 0x000e240000000800 */
[----:B0-----:R-:W-:-:S05]  /*0070*/  IMAD R20, R3, UR4, R0 ;  /* 0x0000000403147c24 */ /* 0x001fca000f8e0200 */
[----:B-1----:R-:W-:-:S13]  /*0080*/  ISETP.GE.AND P0, PT, R20, UR7, PT ;  /* 0x0000000714007c0c */ /* 0x002fda000bf06270 */
[----:B--2---:R-:W-:Y:S05]  /*0090*/  @P0 BRA `(.L_x_1) ;  /* 0x0000000000180947 */ /* 0x004fea0003800000 */
[----:B------:R-:W0:Y:S01]  /*00a0*/  LDC.64 R4, c[0x0][0x380] ;  /* 0x0000e000ff047b82 */ /* 0x000e220000000a00 */
[----:B------:R-:W-:-:S05]  /*00b0*/  LEA R7, R20, R20, 0x1 ;  /* 0x0000001414077211 */ /* 0x000fca00078e08ff */
[----:B0-----:R-:W-:-:S05]  /*00c0*/  IMAD.WIDE R4, R7, 0x4, R4 ;  /* 0x0000000407047825 */ /* 0x001fca00078e0204 */
[----:B------:R0:W5:Y:S04]  /*00d0*/  LDG.E R23, desc[UR8][R4.64] ;  /* 0x0000000804177981 */ /* 0x000168000c1e1900 */
[----:B------:R0:W5:Y:S04]  /*00e0*/  LDG.E R18, desc[UR8][R4.64+0x4] ;  /* 0x0000040804127981 */ /* 0x000168000c1e1900 */
[----:B------:R0:W5:Y:S02]  /*00f0*/  LDG.E R21, desc[UR8][R4.64+0x8] ;  /* 0x0000080804157981 */ /* 0x000164000c1e1900 */
.L_x_1:
[----:B------:R-:W-:Y:S05]  /*0100*/  BSYNC.RECONVERGENT B0 ;  /* 0x0000000000007941 */ /* 0x000fea0003800200 */
.L_x_0:
[----:B------:R-:W1:Y:S01]  /*0110*/  LDCU UR4, c[0x0][0x3a4] ;  /* 0x00007480ff0477ac */ /* 0x000e620008000800 */
[----:B------:R-:W-:Y:S01]  /*0120*/  HFMA2 R22, -RZ, RZ, 0, 0 ;  /* 0x00000000ff167431 */ /* 0x000fe200000001ff */
[----:B-1----:R-:W-:-:S09]  /*0130*/  UISETP.GE.AND UP0, UPT, UR4, 0x1, UPT ;  /* 0x000000010400788c */ /* 0x002fd2000bf06270 */
[----:B------:R-:W-:Y:S05]  /*0140*/  BRA.U !UP0, `(.L_x_2) ;  /* 0x0000000908cc7547 */ /* 0x000fea000b800000 */
[----:B------:R-:W1:Y:S01]  /*0150*/  S2UR UR5, SR_CgaCtaId ;  /* 0x00000000000579c3 */ /* 0x000e620000008800 */
[----:B------:R-:W2:Y:S01]  /*0160*/  LDCU UR6, c[0x0][0x3a4] ;  /* 0x00007480ff0677ac */ /* 0x000ea20008000800 */
[----:B------:R-:W-:Y:S02]  /*0170*/  MOV R22, RZ ;  /* 0x000000ff00167202 */ /* 0x000fe40000000f00 */
[----:B------:R-:W-:Y:S01]  /*0180*/  MOV R2, RZ ;  /* 0x000000ff00027202 */ /* 0x000fe20000000f00 */
[----:B------:R-:W-:Y:S01]  /*0190*/  UMOV UR4, 0x400 ;  /* 0x0000040000047882 */ /* 0x000fe20000000000 */
[----:B--2---:R-:W-:Y:S01]  /*01a0*/  MOV R16, UR6 ;  /* 0x0000000600107c02 */ /* 0x004fe20008000f00 */
[----:B-1----:R-:W-:-:S06]  /*01b0*/  ULEA UR4, UR5, UR4, 0x18 ;  /* 0x0000000405047291 */ /* 0x002fcc000f8ec0ff */
[----:B------:R-:W-:Y:S01]  /*01c0*/  MOV R19, UR4 ;  /* 0x0000000400137c02 */ /* 0x000fe20008000f00 */
[----:B------:R-:W-:-:S03]  /*01d0*/  UMOV UR4, URZ ;  /* 0x000000ff00047c82 */ /* 0x000fc60008000000 */
[----:B------:R-:W-:-:S07]  /*01e0*/  LEA R17, R0, R19, 0x4 ;  /* 0x0000001300117211 */ /* 0x000fce00078e20ff */
.L_x_8:
[----:B------:R-:W1:Y:S01]  /*01f0*/  LDCU UR10, c[0x0][0x3a4] ;  /* 0x00007480ff0a77ac */ /* 0x000e620008000800 */
[----:B------:R-:W-:Y:S01]  /*0200*/  IMAD R7, R3, UR4, R0 ;  /* 0x0000000403077c24 */ /* 0x000fe2000f8e0200 */
[----:B------:R-:W2:Y:S04]  /*0210*/  LDCU UR7, c[0x0][0x3a0] ;  /* 0x00007400ff0777ac */ /* 0x000ea80008000800 */
[----:B-1----:R-:W-:-:S13]  /*0220*/  ISETP.GE.AND P0, PT, R7, UR10, PT ;  /* 0x0000000a07007c0c */ /* 0x002fda000bf06270 */
[----:B------:R-:W1:Y:S01]  /*0230*/  @!P0 LDC.64 R10, c[0x0][0x390] ;  /* 0x0000e400ff0a8b82 */ /* 0x000e620000000a00 */
[----:B0-----:R-:W-:-:S07]  /*0240*/  @!P0 LEA R5, R7, R7, 0x1 ;  /* 0x0000000707058211 */ /* 0x001fce00078e08ff */
[----:B------:R-:W0:Y:S01]  /*0250*/  @!P0 LDC.64 R8, c[0x0][0x388] ;  /* 0x0000e200ff088b82 */ /* 0x000e220000000a00 */
[----:B-1----:R-:W-:-:S05]  /*0260*/  @!P0 IMAD.WIDE R10, R7, 0x4, R10 ;  /* 0x00000004070a8825 */ /* 0x002fca00078e020a */
[----:B------:R-:W3:Y:S01]  /*0270*/  @!P0 LDG.E R7, desc[UR8][R10.64] ;  /* 0x000000080a078981 */ /* 0x000ee2000c1e1900 */
[----:B0-----:R-:W-:-:S05]  /*0280*/  @!P0 IMAD.WIDE R8, R5, 0x4, R8 ;  /* 0x0000000405088825 */ /* 0x001fca00078e0208 */
[----:B------:R-:W3:Y:S04]  /*0290*/  @!P0 LDG.E R4, desc[UR8][R8.64] ;  /* 0x0000000808048981 */ /* 0x000ee8000c1e1900 */
[----:B------:R-:W3:Y:S04]  /*02a0*/  @!P0 LDG.E R5, desc[UR8][R8.64+0x4] ;  /* 0x0000040808058981 */ /* 0x000ee8000c1e1900 */
[----:B------:R-:W3:Y:S01]  /*02b0*/  @!P0 LDG.E R6, desc[UR8][R8.64+0x8] ;  /* 0x0000080808068981 */ /* 0x000ee2000c1e1900 */
[----:B------:R-:W-:Y:S03]  /*02c0*/  BSSY.RECONVERGENT B0, `(.L_x_3) ;  /* 0x0000095000007945 */ /* 0x000fe60003800200 */
[----:B---3--:R0:W-:Y:S01]  /*02d0*/  @!P0 STS.128 [R17], R4 ;  /* 0x0000000411008388 */ /* 0x0081e20000000c00 */
[----:B------:R-:W-:Y:S01]  /*02e0*/  BAR.SYNC.DEFER_BLOCKING 0x0 ;  /* 0x0000000000007b1d */ /* 0x000fe20000010000 */
[----:B------:R-:W-:-:S04]  /*02f0*/  ISETP.GE.AND P0, PT, R2, UR10, PT ;  /* 0x0000000a02007c0c */ /* 0x000fc8000bf06270 */
[----:B--2---:R-:W-:-:S13]  /*0300*/  ISETP.GE.OR P0, PT, R20, UR7, P0 ;  /* 0x0000000714007c0c */ /* 0x004fda0008706670 */
[----:B0-----:R-:W-:Y:S05]  /*0310*/  @P0 BRA `(.L_x_4) ;  /* 0x00000008003c0947 */ /* 0x001fea0003800000 */
[----:B------:R-:W-:Y:S02]  /*0320*/  VIMNMX R4, PT, PT, R3, R16, PT ;  /* 0x0000001003047248 */ /* 0x000fe40003fe0100 */
[----:B------:R-:W-:Y:S02]  /*0330*/  MOV R24, R19 ;  /* 0x0000001300187202 */ /* 0x000fe40000000f00 */
[C---:B------:R-:W-:Y:S02]  /*0340*/  ISETP.GE.AND P1, PT, R4.reuse, 0x4, PT ;  /* 0x000000040400780c */ /* 0x040fe40003f26270 */
[----:B------:R-:W-:-:S04]  /*0350*/  VIMNMX R26, PT, PT, R4, 0x1, !PT ;  /* 0x00000001041a7848 */ /* 0x000fc80007fe0100 */
[----:B------:R-:W-:-:S04]  /*0360*/  LOP3.LUT R25, R26, 0x3, RZ, 0xc0, !PT ;  /* 0x000000031a197812 */ /* 0x000fc800078ec0ff */
[----:B------:R-:W-:-:S03]  /*0370*/  ISETP.NE.AND P0, PT, R25, RZ, PT ;  /* 0x000000ff1900720c */ /* 0x000fc60003f05270 */
[----:B------:R-:W-:Y:S10]  /*0380*/  @!P1 BRA `(.L_x_5) ;  /* 0x0000000400349947 */ /* 0x000ff40003800000 */
[----:B------:R-:W0:Y:S01]  /*0390*/  S2UR UR6, SR_CgaCtaId ;  /* 0x00000000000679c3 */ /* 0x000e220000008800 */
[----:B------:R-:W-:Y:S01]  /*03a0*/  UMOV UR5, 0x400 ;  /* 0x0000040000057882 */ /* 0x000fe20000000000 */
[----:B------:R-:W-:Y:S02]  /*03b0*/  LOP3.LUT R27, R26, 0x7ffffffc, RZ, 0xc0, !PT ;  /* 0x7ffffffc1a1b7812 */ /* 0x000fe400078ec0ff */
[----:B------:R-:W-:Y:S02]  /*03c0*/  MOV R24, R19 ;  /* 0x0000001300187202 */ /* 0x000fe40000000f00 */
[----:B------:R-:W-:Y:S01]  /*03d0*/  IADD3 R27, PT, PT, -R27, RZ, RZ ;  /* 0x000000ff1b1b7210 */ /* 0x000fe20007ffe1ff */
[----:B0-----:R-:W-:-:S06]  /*03e0*/  ULEA UR5, UR6, UR5, 0x18 ;  /* 0x0000000506057291 */ /* 0x001fcc000f8ec0ff */
[----:B------:R-:W-:-:S07]  /*03f0*/  MOV R19, UR5 ;  /* 0x0000000500137c02 */ /* 0x000fce0008000f00 */
.L_x_6:
[----:B------:R-:W0:Y:S01]  /*0400*/  LDS.128 R12, [R24] ;  /* 0x00000000180c7984 */ /* 0x000e220000000c00 */
[----:B------:R-:W-:Y:S01]  /*0410*/  HFMA2 R29, -RZ, RZ, 0.96630859375, -0.0022525787353515625 ;  /* 0x3bbb989dff1d7431 */ /* 0x000fe200000001ff */
[----:B------:R-:W-:Y:S02]  /*0420*/  MOV R28, 0x437c0000 ;  /* 0x437c0000001c7802 */ /* 0x000fe40000000f00 */
[----:B------:R-:W1:Y:S01]  /*0430*/  LDS.128 R8, [R24+0x10] ;  /* 0x0000100018087984 */ /* 0x000e620000000c00 */
[----:B------:R-:W-:-:S04]  /*0440*/  IADD3 R27, PT, PT, R27, 0x4, RZ ;  /* 0x000000041b1b7810 */ /* 0x000fc80007ffe0ff */
[----:B------:R-:W-:Y:S01]  /*0450*/  ISETP.NE.AND P1, PT, R27, RZ, PT ;  /* 0x000000ff1b00720c */ /* 0x000fe20003f25270 */
[----:B0----5:R-:W-:Y:S01]  /*0460*/  FADD R12, R23, -R12 ;  /* 0x8000000c170c7221 */ /* 0x021fe20000000000 */
[----:B------:R-:W-:Y:S01]  /*0470*/  FADD R13, R18, -R13 ;  /* 0x8000000d120d7221 */ /* 0x000fe20000000000 */
[----:B------:R-:W-:Y:S02]  /*0480*/  FADD R5, R21, -R14 ;  /* 0x8000000e15057221 */ /* 0x000fe40000000000 */
[----:B------:R-:W-:Y:S01]  /*0490*/  FFMA R12, R12, R12, RZ ;  /* 0x0000000c0c0c7223 */ /* 0x000fe200000000ff */
[----:B-1----:R-:W-:Y:S01]  /*04a0*/  FADD R8, R23, -R8 ;  /* 0x8000000817087221 */ /* 0x002fe20000000000 */
[----:B------:R-:W-:Y:S01]  /*04b0*/  FADD R9, R18, -R9 ;  /* 0x8000000912097221 */ /* 0x000fe20000000000 */
[----:B------:R-:W-:Y:S01]  /*04c0*/  FADD R7, R21, -R10 ;  /* 0x8000000a15077221 */ /* 0x000fe20000000000 */
[----:B------:R-:W-:Y:S01]  /*04d0*/  FFMA R6, R13, R13, R12 ;  /* 0x0000000d0d067223 */ /* 0x000fe2000000000c */
[----:B------:R-:W-:-:S03]  /*04e0*/  FFMA R8, R8, R8, RZ ;  /* 0x0000000808087223 */ /* 0x000fc600000000ff */
[----:B------:R-:W-:Y:S01]  /*04f0*/  FFMA R6, R5, R5, R6 ;  /* 0x0000000505067223 */ /* 0x000fe20000000006 */
[----:B------:R-:W-:-:S03]  /*0500*/  FFMA R8, R9, R9, R8 ;  /* 0x0000000909087223 */ /* 0x000fc60000000008 */
[----:B------:R-:W-:Y:S01]  /*0510*/  FFMA.SAT R5, R6, -R29, 0.5 ;  /* 0x3f00000006057423 */ /* 0x000fe2000000281d */
[----:B------:R-:W-:-:S03]  /*0520*/  FFMA R10, R7, R7, R8 ;  /* 0x00000007070a7223 */ /* 0x000fc60000000008 */
[----:B------:R-:W-:Y:S01]  /*0530*/  FFMA.RM R4, R5, R28, 12582913 ;  /* 0x4b40000105047423 */ /* 0x000fe2000000401c */
[----:B------:R-:W-:-:S03]  /*0540*/  FFMA.SAT R9, R10, -R29, 0.5 ;  /* 0x3f0000000a097423 */ /* 0x000fc6000000281d */
[C---:B------:R-:W-:Y:S01]  /*0550*/  FADD R5, R4.reuse, -12583039 ;  /* 0xcb40007f04057421 */ /* 0x040fe20000000000 */
[----:B------:R-:W-:Y:S01]  /*0560*/  FFMA.RM R9, R9, R28, 12582913 ;  /* 0x4b40000109097423 */ /* 0x000fe2000000401c */
[----:B------:R-:W-:Y:S02]  /*0570*/  SHF.L.U32 R8, R4, 0x17, RZ ;  /* 0x0000001704087819 */ /* 0x000fe400000006ff */
[C---:B------:R-:W-:Y:S01]  /*0580*/  FFMA R5, R6.reuse, -1.4426950216293334961, -R5 ;  /* 0xbfb8aa3b06057823 */ /* 0x040fe20000000805 */
[C---:B------:R-:W-:Y:S01]  /*0590*/  FADD R7, R9.reuse, -12583039 ;  /* 0xcb40007f09077421 */ /* 0x040fe20000000000 */
[----:B------:R-:W-:Y:S02]  /*05a0*/  SHF.L.U32 R9, R9, 0x17, RZ ;  /* 0x0000001709097819 */ /* 0x000fe400000006ff */
[----:B------:R-:W-:Y:S01]  /*05b0*/  FFMA R12, R6, -1.925963033500011079e-08, R5 ;  /* 0xb2a57060060c7823 */ /* 0x000fe20000000005 */
[----:B------:R-:W-:-:S03]  /*05c0*/  FFMA R7, R10, -1.4426950216293334961, -R7 ;  /* 0xbfb8aa3b0a077823 */ /* 0x000fc60000000807 */
[----:B------:R-:W0:Y:S01]  /*05d0*/  MUFU.EX2 R5, R12 ;  /* 0x0000000c00057308 */ /* 0x000e220000000800 */
[----:B------:R-:W-:Y:S01]  /*05e0*/  FFMA R10, R10, -1.925963033500011079e-08, R7 ;  /* 0xb2a570600a0a7823 */ /* 0x000fe20000000007 */
[----:B0-----:R-:W-:Y:S02]  /*05f0*/  FMUL R8, R8, R5 ;  /* 0x0000000508087220 */ /* 0x001fe40000400000 */
[----:B------:R-:W0:Y:S02]  /*0600*/  LDS.128 R4, [R24+0x20] ;  /* 0x0000200018047984 */ /* 0x000e240000000c00 */
[----:B------:R-:W-:Y:S01]  /*0610*/  FFMA R8, R15, R8, R22 ;  /* 0x000000080f087223 */ /* 0x000fe20000000016 */
[----:B0-----:R-:W-:Y:S01]  /*0620*/  FADD R4, R23, -R4 ;  /* 0x8000000417047221 */ /* 0x001fe20000000000 */
[----:B------:R-:W-:-:S03]  /*0630*/  FADD R5, R18, -R5 ;  /* 0x8000000512057221 */ /* 0x000fc60000000000 */
[----:B------:R-:W-:-:S04]  /*0640*/  FFMA R4, R4, R4, RZ ;  /* 0x0000000404047223 */ /* 0x000fc800000000ff */
[----:B------:R-:W-:Y:S01]  /*0650*/  FFMA R4, R5, R5, R4 ;  /* 0x0000000505047223 */ /* 0x000fe20000000004 */
[----:B------:R-:W-:Y:S02]  /*0660*/  FADD R5, R21, -R6 ;  /* 0x8000000615057221 */ /* 0x000fe40000000000 */
[----:B------:R-:W0:Y:S02]  /*0670*/  MUFU.EX2 R6, R10 ;  /* 0x0000000a00067308 */ /* 0x000e240000000800 */
[----:B------:R-:W-:-:S04]  /*0680*/  FFMA R12, R5, R5, R4 ;  /* 0x00000005050c7223 */ /* 0x000fc80000000004 */
[----:B------:R-:W-:-:S04]  /*0690*/  FFMA.SAT R5, R12, -R29, 0.5 ;  /* 0x3f0000000c057423 */ /* 0x000fc8000000281d */
[----:B------:R-:W-:-:S04]  /*06a0*/  FFMA.RM R4, R5, R28, 12582913 ;  /* 0x4b40000105047423 */ /* 0x000fc8000000401c */
[C---:B------:R-:W-:Y:S01]  /*06b0*/  FADD R5, R4.reuse, -12583039 ;  /* 0xcb40007f04057421 */ /* 0x040fe20000000000 */
[----:B------:R-:W-:Y:S01]  /*06c0*/  SHF.L.U32 R4, R4, 0x17, RZ ;  /* 0x0000001704047819 */ /* 0x000fe200000006ff */
[----:B0-----:R-:W-:Y:S02]  /*06d0*/  FMUL R6, R9, R6 ;  /* 0x0000000609067220 */ /* 0x001fe40000400000 */
[C---:B------:R-:W-:Y:S02]  /*06e0*/  FFMA R5, R12.reuse, -1.4426950216293334961, -R5 ;  /* 0xbfb8aa3b0c057823 */ /* 0x040fe40000000805 */
[----:B------:R-:W-:Y:S02]  /*06f0*/  FFMA R6, R11, R6, R8 ;  /* 0x000000060b067223 */ /* 0x000fe40000000008 */
[----:B------:R-:W-:Y:S02]  /*0700*/  FFMA R5, R12, -1.925963033500011079e-08, R5 ;  /* 0xb2a570600c057823 */ /* 0x000fe40000000005 */
[----:B------:R0:W1:Y:S04]  /*0710*/  LDS.128 R12, [R24+0x30] ;  /* 0x00003000180c7984 */ /* 0x0000680000000c00 */
[----:B------:R-:W2:Y:S01]  /*0720*/  MUFU.EX2 R5, R5 ;  /* 0x0000000500057308 */ /* 0x000ea20000000800 */
[----:B0-----:R-:W-:Y:S01]  /*0730*/  IADD3 R24, PT, PT, R24, 0x40, RZ ;  /* 0x0000004018187810 */ /* 0x001fe20007ffe0ff */
[----:B--2---:R-:W-:-:S04]  /*0740*/  FMUL R4, R4, R5 ;  /* 0x0000000504047220 */ /* 0x004fc80000400000 */
[----:B------:R-:W-:Y:S01]  /*0750*/  FFMA R4, R7, R4, R6 ;  /* 0x0000000407047223 */ /* 0x000fe20000000006 */
[----:B-1----:R-:W-:Y:S01]  /*0760*/  FADD R12, R23, -R12 ;  /* 0x8000000c170c7221 */ /* 0x002fe20000000000 */
[----:B------:R-:W-:Y:S01]  /*0770*/  FADD R13, R18, -R13 ;  /* 0x8000000d120d7221 */ /* 0x000fe20000000000 */
[----:B------:R-:W-:Y:S02]  /*0780*/  FADD R9, R21, -R14 ;  /* 0x8000000e15097221 */ /* 0x000fe40000000000 */
[----:B------:R-:W-:-:S04]  /*0790*/  FFMA R12, R12, R12, RZ ;  /* 0x0000000c0c0c7223 */ /* 0x000fc800000000ff */
[----:B------:R-:W-:-:S04]  /*07a0*/  FFMA R12, R13, R13, R12 ;  /* 0x0000000d0d0c7223 */ /* 0x000fc8000000000c */
[----:B------:R-:W-:-:S04]  /*07b0*/  FFMA R12, R9, R9, R12 ;  /* 0x00000009090c7223 */ /* 0x000fc8000000000c */
[----:B------:R-:W-:-:S04]  /*07c0*/  FFMA.SAT R29, R12, -R29, 0.5 ;  /* 0x3f0000000c1d7423 */ /* 0x000fc8000000281d */
[----:B------:R-:W-:-:S04]  /*07d0*/  FFMA.RM R29, R29, R28, 12582913 ;  /* 0x4b4000011d1d7423 */ /* 0x000fc8000000401c */
[C---:B------:R-:W-:Y:S01]  /*07e0*/  FADD R9, R29.reuse, -12583039 ;  /* 0xcb40007f1d097421 */ /* 0x040fe20000000000 */
[----:B------:R-:W-:-:S03]  /*07f0*/  SHF.L.U32 R29, R29, 0x17, RZ ;  /* 0x000000171d1d7819 */ /* 0x000fc600000006ff */
[----:B------:R-:W-:-:S04]  /*0800*/  FFMA R9, R12, -1.4426950216293334961, -R9 ;  /* 0xbfb8aa3b0c097823 */ /* 0x000fc80000000809 */
[----:B------:R-:W-:-:S04]  /*0810*/  FFMA R9, R12, -1.925963033500011079e-08, R9 ;  /* 0xb2a570600c097823 */ /* 0x000fc80000000009 */
[----:B------:R-:W0:Y:S02]  /*0820*/  MUFU.EX2 R10, R9 ;  /* 0x00000009000a7308 */ /* 0x000e240000000800 */
[----:B0-----:R-:W-:-:S04]  /*0830*/  FMUL R10, R29, R10 ;  /* 0x0000000a1d0a7220 */ /* 0x001fc80000400000 */
[----:B------:R-:W-:Y:S01]  /*0840*/  FFMA R22, R15, R10, R4 ;  /* 0x0000000a0f167223 */ /* 0x000fe20000000004 */
[----:B------:R-:W-:Y:S06]  /*0850*/  @P1 BRA `(.L_x_6) ;  /* 0xfffffff800e81947 */ /* 0x000fec000383ffff */
.L_x_5:
[----:B------:R-:W-:Y:S05]  /*0860*/  @!P0 BRA `(.L_x_4) ;  /* 0x0000000000e88947 */ /* 0x000fea0003800000 */
[----:B------:R-:W-:Y:S02]  /*0870*/  ISETP.NE.AND P0, PT, R25, 0x1, PT ;  /* 0x000000011900780c */ /* 0x000fe40003f05270 */
[----:B------:R-:W-:-:S04]  /*0880*/  LOP3.LUT R26, R26, 0x1, RZ, 0xc0, !PT ;  /* 0x000000011a1a7812 */ /* 0x000fc800078ec0ff */
[----:B------:R-:W-:-:S07]  /*0890*/  ISETP.NE.U32.AND P1, PT, R26, 0x1, PT ;  /* 0x000000011a00780c */ /* 0x000fce0003f25070 */
[----:B------:R-:W-:Y:S06]  /*08a0*/  @!P0 BRA `(.L_x_7) ;  /* 0x00000000008c8947 */ /* 0x000fec0003800000 */
[----:B------:R-:W0:Y:S01]  /*08b0*/  LDS.128 R4, [R24] ;  /* 0x0000000018047984 */ /* 0x000e220000000c00 */
[----:B------:R-:W-:-:S03]  /*08c0*/  HFMA2 R13, -RZ, RZ, 0.96630859375, -0.0022525787353515625 ;  /* 0x3bbb989dff0d7431 */ /* 0x000fc600000001ff */
[----:B------:R1:W2:Y:S02]  /*08d0*/  LDS.128 R8, [R24+0x10] ;  /* 0x0000100018087984 */ /* 0x0002a40000000c00 */
[----:B-1----:R-:W-:Y:S01]  /*08e0*/  IADD3 R24, PT, PT, R24, 0x20, RZ ;  /* 0x0000002018187810 */ /* 0x002fe20007ffe0ff */
[C---:B0----5:R-:W-:Y:S01]  /*08f0*/  FADD R4, R23.reuse, -R4 ;  /* 0x8000000417047221 */ /* 0x061fe20000000000 */
[----:B------:R-:W-:Y:S01]  /*0900*/  FADD R5, R18, -R5 ;  /* 0x8000000512057221 */ /* 0x000fe20000000000 */
[----:B--2---:R-:W-:Y:S02]  /*0910*/  FADD R8, R23, -R8 ;  /* 0x8000000817087221 */ /* 0x004fe40000000000 */
[----:B------:R-:W-:Y:S01]  /*0920*/  FFMA R4, R4, R4, RZ ;  /* 0x0000000404047223 */ /* 0x000fe200000000ff */
[----:B------:R-:W-:Y:S01]  /*0930*/  FADD R9, R18, -R9 ;  /* 0x8000000912097221 */ /* 0x000fe20000000000 */
[----:B------:R-:W-:Y:S02]  /*0940*/  FFMA R8, R8, R8, RZ ;  /* 0x0000000808087223 */ /* 0x000fe400000000ff */
[----:B------:R-:W-:Y:S01]  /*0950*/  FFMA R4, R5, R5, R4 ;  /* 0x0000000505047223 */ /* 0x000fe20000000004 */
[----:B------:R-:W-:Y:S01]  /*0960*/  FADD R5, R21, -R6 ;  /* 0x8000000615057221 */ /* 0x000fe20000000000 */
[----:B------:R-:W-:Y:S01]  /*0970*/  FFMA R8, R9, R9, R8 ;  /* 0x0000000909087223 */ /* 0x000fe20000000008 */
[----:B------:R-:W-:-:S02]  /*0980*/  FADD R9, R21, -R10 ;  /* 0x8000000a15097221 */ /* 0x000fc40000000000 */
[----:B------:R-:W-:Y:S01]  /*0990*/  FFMA R4, R5, R5, R4 ;  /* 0x0000000505047223 */ /* 0x000fe20000000004 */
[----:B------:R-:W-:Y:S01]  /*09a0*/  MOV R10, 0x437c0000 ;  /* 0x437c0000000a7802 */ /* 0x000fe20000000f00 */
[----:B------:R-:W-:Y:S02]  /*09b0*/  FFMA R8, R9, R9, R8 ;  /* 0x0000000909087223 */ /* 0x000fe40000000008 */
[-C--:B------:R-:W-:Y:S02]  /*09c0*/  FFMA.SAT R5, R4, -R13.reuse, 0.5 ;  /* 0x3f00000004057423 */ /* 0x080fe4000000280d */
[----:B------:R-:W-:Y:S02]  /*09d0*/  FFMA.SAT R6, R8, -R13, 0.5 ;  /* 0x3f00000008067423 */ /* 0x000fe4000000280d */
[-C--:B------:R-:W-:Y:S02]  /*09e0*/  FFMA.RM R5, R5, R10.reuse, 12582913 ;  /* 0x4b40000105057423 */ /* 0x080fe4000000400a */
[----:B------:R-:W-:-:S02]  /*09f0*/  FFMA.RM R6, R6, R10, 12582913 ;  /* 0x4b40000106067423 */ /* 0x000fc4000000400a */
[C---:B------:R-:W-:Y:S01]  /*0a00*/  FADD R9, R5.reuse, -12583039 ;  /* 0xcb40007f05097421 */ /* 0x040fe20000000000 */
[----:B------:R-:W-:Y:S01]  /*0a10*/  SHF.L.U32 R5, R5, 0x17, RZ ;  /* 0x0000001705057819 */ /* 0x000fe200000006ff */
[----:B------:R-:W-:Y:S02]  /*0a20*/  FADD R13, R6, -12583039 ;  /* 0xcb40007f060d7421 */ /* 0x000fe40000000000 */
[----:B------:R-:W-:Y:S01]  /*0a30*/  FFMA R9, R4, -1.4426950216293334961, -R9 ;  /* 0xbfb8aa3b04097823 */ /* 0x000fe20000000809 */
[----:B------:R-:W-:Y:S01]  /*0a40*/  SHF.L.U32 R6, R6, 0x17, RZ ;  /* 0x0000001706067819 */ /* 0x000fe200000006ff */
[----:B------:R-:W-:Y:S02]  /*0a50*/  FFMA R13, R8, -1.4426950216293334961, -R13 ;  /* 0xbfb8aa3b080d7823 */ /* 0x000fe4000000080d */
[----:B------:R-:W-:Y:S02]  /*0a60*/  FFMA R9, R4, -1.925963033500011079e-08, R9 ;  /* 0xb2a5706004097823 */ /* 0x000fe40000000009 */
[----:B------:R-:W-:-:S02]  /*0a70*/  FFMA R13, R8, -1.925963033500011079e-08, R13 ;  /* 0xb2a57060080d7823 */ /* 0x000fc4000000000d */
[----:B------:R-:W0:Y:S08]  /*0a80*/  MUFU.EX2 R4, R9 ;  /* 0x0000000900047308 */ /* 0x000e300000000800 */
[----:B------:R-:W1:Y:S01]  /*0a90*/  MUFU.EX2 R13, R13 ;  /* 0x0000000d000d7308 */ /* 0x000e620000000800 */
[----:B0-----:R-:W-:-:S04]  /*0aa0*/  FMUL R4, R5, R4 ;  /* 0x0000000405047220 */ /* 0x001fc80000400000 */
[----:B------:R-:W-:Y:S01]  /*0ab0*/  FFMA R4, R7, R4, R22 ;  /* 0x0000000407047223 */ /* 0x000fe20000000016 */
[----:B-1----:R-:W-:-:S04]  /*0ac0*/  FMUL R6, R6, R13 ;  /* 0x0000000d06067220 */ /* 0x002fc80000400000 */
[----:B------:R-:W-:-:S07]  /*0ad0*/  FFMA R22, R11, R6, R4 ;  /* 0x000000060b167223 */ /* 0x000fce0000000004 */
.L_x_7:
[----:B------:R-:W-:Y:S05]  /*0ae0*/  @P1 BRA `(.L_x_4) ;  /* 0x0000000000481947 */ /* 0x000fea0003800000 */
[----:B------:R-:W0:Y:S02]  /*0af0*/  LDS.128 R4, [R24] ;  /* 0x0000000018047984 */ /* 0x000e240000000c00 */
[----:B0----5:R-:W-:Y:S01]  /*0b00*/  FADD R4, R23, -R4 ;  /* 0x8000000417047221 */ /* 0x021fe20000000000 */
[----:B------:R-:W-:Y:S01]  /*0b10*/  FADD R5, R18, -R5 ;  /* 0x8000000512057221 */ /* 0x000fe20000000000 */
[----:B------:R-:W-:Y:S01]  /*0b20*/  FADD R9, R21, -R6 ;  /* 0x8000000615097221 */ /* 0x000fe20000000000 */
[----:B------:R-:W-:Y:S01]  /*0b30*/  MOV R6, 0x437c0000 ;  /* 0x437c000000067802 */ /* 0x000fe20000000f00 */
[----:B------:R-:W-:-:S04]  /*0b40*/  FFMA R4, R4, R4, RZ ;  /* 0x0000000404047223 */ /* 0x000fc800000000ff */
[----:B------:R-:W-:Y:S01]  /*0b50*/  FFMA R4, R5, R5, R4 ;  /* 0x0000000505047223 */ /* 0x000fe20000000004 */
[----:B------:R-:W-:-:S03]  /*0b60*/  HFMA2 R5, -RZ, RZ, 0.96630859375, -0.0022525787353515625 ;  /* 0x3bbb989dff057431 */ /* 0x000fc600000001ff */
        /* <DEDUP_REMOVED lines=9> */
[----:B------:R-:W-:-:S07]  /*0c00*/  FFMA R22, R7, R4, R22 ;  /* 0x0000000407167223 */ /* 0x000fce0000000016 */
.L_x_4:
[----:B------:R-:W-:Y:S05]  /*0c10*/  BSYNC.RECONVERGENT B0 ;  /* 0x0000000000007941 */ /* 0x000fea0003800200 */
.L_x_3:
[C---:B------:R-:W-:Y:S01]  /*0c20*/  IADD3 R2, PT, PT, R3.reuse, R2, RZ ;  /* 0x0000000203027210 */ /* 0x040fe20007ffe0ff */
[----:B------:R-:W-:Y:S01]  /*0c30*/  BAR.SYNC.DEFER_BLOCKING 0x0 ;  /* 0x0000000000007b1d */ /* 0x000fe20000010000 */
[----:B------:R-:W-:Y:S01]  /*0c40*/  UIADD3 UR4, UPT, UPT, UR4, 0x1, URZ ;  /* 0x0000000104047890 */ /* 0x000fe2000fffe0ff */
[----:B------:R-:W-:Y:S02]  /*0c50*/  IADD3 R16, PT, PT, -R3, R16, RZ ;  /* 0x0000001003107210 */ /* 0x000fe40007ffe1ff */
[----:B------:R-:W-:-:S13]  /*0c60*/  ISETP.GE.AND P0, PT, R2, UR10, PT ;  /* 0x0000000a02007c0c */ /* 0x000fda000bf06270 */
[----:B------:R-:W-:Y:S05]  /*0c70*/  @!P0 BRA `(.L_x_8) ;  /* 0xfffffff4005c8947 */ /* 0x000fea000383ffff */
.L_x_2:
[----:B------:R-:W-:-:S13]  /*0c80*/  ISETP.GE.AND P0, PT, R20, UR7, PT ;  /* 0x0000000714007c0c */ /* 0x000fda000bf06270 */
[----:B------:R-:W-:Y:S05]  /*0c90*/  @P0 EXIT ;  /* 0x000000000000094d */ /* 0x000fea0003800000 */
[----:B------:R-:W1:Y:S02]  /*0ca0*/  LDC.64 R2, c[0x0][0x398] ;  /* 0x0000e600ff027b82 */ /* 0x000e640000000a00 */
[----:B-1---5:R-:W-:-:S05]  /*0cb0*/  IMAD.WIDE R20, R20, 0x4, R2 ;  /* 0x0000000414147825 */ /* 0x022fca00078e0202 */
[----:B------:R-:W-:Y:S01]  /*0cc0*/  STG.E desc[UR8][R20.64], R22 ;  /* 0x0000001614007986 */ /* 0x000fe2000c101908 */
[----:B------:R-:W-:Y:S05]  /*0cd0*/  EXIT ;  /* 0x000000000000794d */ /* 0x000fea0003800000 */
.L_x_9:
[----:B------:R-:W-:-:S00]  /*0ce0*/  BRA `(.L_x_9) ;  /* 0xfffffffc00fc7947 */ /* 0x000fc0000383ffff */
[----:B------:R-:W-:-:S00]  /*0cf0*/  NOP ;  /* 0x0000000000007918 */ /* 0x000fc00000000000 */
        /* <DEDUP_REMOVED lines=8> */
.L_x_10:


//--------------------- .nv.shared._Z21KernelGpuConvOnDeviceIfLi3ELi1EXadL_Z6GaussFIfET_S1_EEEvPS1_S2_S2_S2_ii --------------------------
	.section	.nv.shared._Z21KernelGpuConvOnDeviceIfLi3ELi1EXadL_Z6GaussFIfET_S1_EEEvPS1_S2_S2_S2_ii,"aw",@nobits
	.sectionflags	@""
	.align	16
	.zero		1024


//--------------------- .nv.shared.reserved.0     --------------------------
	.section	.nv.shared.reserved.0,"aw",@nobits
	.weak		__nv_reservedSMEM_offset_0_alias
	.size		__nv_reservedSMEM_offset_0_alias, 0, 64
	.other		__nv_reservedSMEM_offset_0_alias,@"STO_CUDA_RESERVED_SHARED STV_DEFAULT"
__nv_reservedSMEM_offset_0_alias:
	.zero		0
	.zero		64


//--------------------- .nv.constant0._Z21KernelGpuConvOnDeviceIfLi3ELi1EXadL_Z6GaussFIfET_S1_EEEvPS1_S2_S2_S2_ii --------------------------
	.section	.nv.constant0._Z21KernelGpuConvOnDeviceIfLi3ELi1EXadL_Z6GaussFIfET_S1_EEEvPS1_S2_S2_S2_ii,"a",@progbits
	.sectionflags	@""
	.align	4
.nv.constant0._Z21KernelGpuConvOnDeviceIfLi3ELi1EXadL_Z6GaussFIfET_S1_EEEvPS1_S2_S2_S2_ii:
	.zero		936


//--------------------- SYMBOLS --------------------------

	.type		.nv.reservedSmem.offset0,@object
	.size		.nv.reservedSmem.offset0,0x4
	.type		.nv.reservedSmem.cap,@object
	.size		.nv.reservedSmem.cap,0x4
